//
// Generated by NVIDIA NVVM Compiler
//
// Compiler Build ID: CL-36424714
// Cuda compilation tools, release 13.0, V13.0.88
// Based on NVVM 20.0.0
//

.version 9.0
.target sm_100
.address_size 64

	// .globl	_Z6matmulPfS_S_i

.visible .entry _Z6matmulPfS_S_i(
	.param .u64 .ptr .align 1 _Z6matmulPfS_S_i_param_0,
	.param .u64 .ptr .align 1 _Z6matmulPfS_S_i_param_1,
	.param .u64 .ptr .align 1 _Z6matmulPfS_S_i_param_2,
	.param .u32 _Z6matmulPfS_S_i_param_3
)
{
	.reg .pred 	%p<10>;
	.reg .b32 	%r<44>;
	.reg .b32 	%f<55>;
	.reg .b64 	%rd<49>;

	ld.param.u64 	%rd5, [_Z6matmulPfS_S_i_param_0];
	ld.param.u64 	%rd6, [_Z6matmulPfS_S_i_param_1];
	ld.param.u64 	%rd4, [_Z6matmulPfS_S_i_param_2];
	ld.param.u32 	%r17, [_Z6matmulPfS_S_i_param_3];
	cvta.to.global.u64 	%rd1, %rd6;
	cvta.to.global.u64 	%rd2, %rd5;
	mov.u32 	%r18, %ctaid.x;
	shr.s32 	%r19, %r17, 31;
	shr.u32 	%r20, %r19, 23;
	add.s32 	%r21, %r17, %r20;
	shr.s32 	%r22, %r21, 9;
	div.u32 	%r1, %r18, %r22;
	mov.u32 	%r23, %tid.x;
	mov.u32 	%r24, %ntid.x;
	mul.lo.s32 	%r25, %r1, %r22;
	sub.s32 	%r26, %r18, %r25;
	mad.lo.s32 	%r2, %r26, %r24, %r23;
	setp.lt.s32 	%p1, %r17, 1;
	@%p1 bra 	$L__BB0_12;
	cvta.to.global.u64 	%rd7, %rd4;
	mul.lo.s32 	%r3, %r1, %r17;
	add.s32 	%r28, %r2, %r3;
	mul.wide.s32 	%rd8, %r28, 4;
	add.s64 	%rd3, %rd7, %rd8;
	ld.global.f32 	%f52, [%rd3];
	and.b32  	%r4, %r17, 7;
	setp.lt.u32 	%p2, %r17, 8;
	mov.b32 	%r42, 0;
	@%p2 bra 	$L__BB0_4;
	and.b32  	%r42, %r17, 2147483640;
	neg.s32 	%r39, %r42;
	mov.b32 	%r40, 0;
	mul.wide.u32 	%rd13, %r17, 4;
$L__BB0_3:
	.pragma "nounroll";
	add.s32 	%r30, %r40, %r3;
	mul.wide.u32 	%rd9, %r30, 4;
	add.s64 	%rd10, %rd2, %rd9;
	ld.global.f32 	%f9, [%rd10];
	mad.lo.s32 	%r31, %r40, %r17, %r2;
	mul.wide.s32 	%rd11, %r31, 4;
	add.s64 	%rd12, %rd1, %rd11;
	ld.global.f32 	%f10, [%rd12];
	fma.rn.f32 	%f11, %f9, %f10, %f52;
	st.global.f32 	[%rd3], %f11;
	ld.global.f32 	%f12, [%rd10+4];
	add.s64 	%rd14, %rd12, %rd13;
	ld.global.f32 	%f13, [%rd14];
	fma.rn.f32 	%f14, %f12, %f13, %f11;
	st.global.f32 	[%rd3], %f14;
	ld.global.f32 	%f15, [%rd10+8];
	add.s64 	%rd15, %rd14, %rd13;
	ld.global.f32 	%f16, [%rd15];
	fma.rn.f32 	%f17, %f15, %f16, %f14;
	st.global.f32 	[%rd3], %f17;
	ld.global.f32 	%f18, [%rd10+12];
	add.s64 	%rd16, %rd15, %rd13;
	ld.global.f32 	%f19, [%rd16];
	fma.rn.f32 	%f20, %f18, %f19, %f17;
	st.global.f32 	[%rd3], %f20;
	ld.global.f32 	%f21, [%rd10+16];
	add.s64 	%rd17, %rd16, %rd13;
	ld.global.f32 	%f22, [%rd17];
	fma.rn.f32 	%f23, %f21, %f22, %f20;
	st.global.f32 	[%rd3], %f23;
	ld.global.f32 	%f24, [%rd10+20];
	add.s64 	%rd18, %rd17, %rd13;
	ld.global.f32 	%f25, [%rd18];
	fma.rn.f32 	%f26, %f24, %f25, %f23;
	st.global.f32 	[%rd3], %f26;
	ld.global.f32 	%f27, [%rd10+24];
	add.s64 	%rd19, %rd18, %rd13;
	ld.global.f32 	%f28, [%rd19];
	fma.rn.f32 	%f29, %f27, %f28, %f26;
	st.global.f32 	[%rd3], %f29;
	ld.global.f32 	%f30, [%rd10+28];
	add.s64 	%rd20, %rd19, %rd13;
	ld.global.f32 	%f31, [%rd20];
	fma.rn.f32 	%f52, %f30, %f31, %f29;
	st.global.f32 	[%rd3], %f52;
	add.s32 	%r40, %r40, 8;
	add.s32 	%r39, %r39, 8;
	setp.ne.s32 	%p3, %r39, 0;
	@%p3 bra 	$L__BB0_3;
$L__BB0_4:
	setp.eq.s32 	%p4, %r4, 0;
	@%p4 bra 	$L__BB0_12;
	and.b32  	%r12, %r17, 3;
	setp.lt.u32 	%p5, %r4, 4;
	@%p5 bra 	$L__BB0_7;
	add.s32 	%r32, %r42, %r3;
	mul.wide.u32 	%rd21, %r32, 4;
	add.s64 	%rd22, %rd2, %rd21;
	ld.global.f32 	%f32, [%rd22];
	mad.lo.s32 	%r33, %r42, %r17, %r2;
	mul.wide.s32 	%rd23, %r33, 4;
	add.s64 	%rd24, %rd1, %rd23;
	ld.global.f32 	%f33, [%rd24];
	fma.rn.f32 	%f34, %f32, %f33, %f52;
	st.global.f32 	[%rd3], %f34;
	cvt.u64.u32 	%rd25, %r3;
	cvt.u64.u32 	%rd26, %r42;
	add.s64 	%rd27, %rd26, %rd25;
	shl.b64 	%rd28, %rd27, 2;
	add.s64 	%rd29, %rd2, %rd28;
	ld.global.f32 	%f35, [%rd29+4];
	mul.wide.u32 	%rd30, %r17, 4;
	add.s64 	%rd31, %rd24, %rd30;
	ld.global.f32 	%f36, [%rd31];
	fma.rn.f32 	%f37, %f35, %f36, %f34;
	st.global.f32 	[%rd3], %f37;
	ld.global.f32 	%f38, [%rd29+8];
	add.s64 	%rd32, %rd31, %rd30;
	ld.global.f32 	%f39, [%rd32];
	fma.rn.f32 	%f40, %f38, %f39, %f37;
	st.global.f32 	[%rd3], %f40;
	ld.global.f32 	%f41, [%rd29+12];
	add.s64 	%rd33, %rd32, %rd30;
	ld.global.f32 	%f42, [%rd33];
	fma.rn.f32 	%f52, %f41, %f42, %f40;
	st.global.f32 	[%rd3], %f52;
	add.s32 	%r42, %r42, 4;
$L__BB0_7:
	setp.eq.s32 	%p6, %r12, 0;
	@%p6 bra 	$L__BB0_12;
	setp.eq.s32 	%p7, %r12, 1;
	@%p7 bra 	$L__BB0_10;
	add.s32 	%r34, %r42, %r3;
	mul.wide.u32 	%rd34, %r34, 4;
	add.s64 	%rd35, %rd2, %rd34;
	ld.global.f32 	%f43, [%rd35];
	mad.lo.s32 	%r35, %r42, %r17, %r2;
	mul.wide.s32 	%rd36, %r35, 4;
	add.s64 	%rd37, %rd1, %rd36;
	ld.global.f32 	%f44, [%rd37];
	fma.rn.f32 	%f45, %f43, %f44, %f52;
	st.global.f32 	[%rd3], %f45;
	cvt.u64.u32 	%rd38, %r3;
	cvt.u64.u32 	%rd39, %r42;
	add.s64 	%rd40, %rd39, %rd38;
	shl.b64 	%rd41, %rd40, 2;
	add.s64 	%rd42, %rd2, %rd41;
	ld.global.f32 	%f46, [%rd42+4];
	mul.wide.u32 	%rd43, %r17, 4;
	add.s64 	%rd44, %rd37, %rd43;
	ld.global.f32 	%f47, [%rd44];
	fma.rn.f32 	%f52, %f46, %f47, %f45;
	st.global.f32 	[%rd3], %f52;
	add.s32 	%r42, %r42, 2;
$L__BB0_10:
	and.b32  	%r36, %r17, 1;
	setp.eq.b32 	%p8, %r36, 1;
	not.pred 	%p9, %p8;
	@%p9 bra 	$L__BB0_12;
	add.s32 	%r37, %r42, %r3;
	mul.wide.u32 	%rd45, %r37, 4;
	add.s64 	%rd46, %rd2, %rd45;
	ld.global.f32 	%f48, [%rd46];
	mad.lo.s32 	%r38, %r42, %r17, %r2;
	mul.wide.s32 	%rd47, %r38, 4;
	add.s64 	%rd48, %rd1, %rd47;
	ld.global.f32 	%f49, [%rd48];
	fma.rn.f32 	%f50, %f48, %f49, %f52;
	st.global.f32 	[%rd3], %f50;
$L__BB0_12:
	ret;

}


// ===== COMPILED SASS (sm_100) =====

	.target	sm_100

	.elftype	@"ET_EXEC"


//--------------------- .note.nv.tkinfo           --------------------------
	.section	.note.nv.tkinfo,"",@"SHT_NOTE"
	.sectionflags	@"SHF_NOTE_NV_TKINFO"
	.tkinfo
        /*0018*/ 	.word	0x00000002
        /*0030*/ 	.string	""
        /*0030*/ 	.string	"ptxas"
        /*0030*/ 	.string	"Cuda compilation tools, release 13.0, V13.0.88"
        /*0030*/ 	.string	"Build cuda_13.0.r13.0/compiler.36424714_0"
        /*0030*/ 	.string	"-arch sm_100 -m 64 "



//--------------------- .note.nv.cuinfo           --------------------------
	.section	.note.nv.cuinfo,"",@"SHT_NOTE"
	.sectionflags	@"SHF_NOTE_NV_CUINFO"
        /*0018*/ 	.short	0x0002
        /*001a*/ 	.short	0x0064
        /*001c*/ 	.short	0x0082
	.zero		2


//--------------------- .nv.info                  --------------------------
	.section	.nv.info,"",@"SHT_CUDA_INFO"
	.align	4


	//----- nvinfo : EIATTR_REGCOUNT
	.align		4
        /*0000*/ 	.byte	0x04, 0x2f
        /*0002*/ 	.short	(.L_1 - .L_0)
	.align		4
.L_0:
        /*0004*/ 	.word	index@(_Z6matmulPfS_S_i)
        /*0008*/ 	.word	0x0000001a


	//----- nvinfo : EIATTR_FRAME_SIZE
	.align		4
.L_1:
        /*000c*/ 	.byte	0x04, 0x11
        /*000e*/ 	.short	(.L_3 - .L_2)
	.align		4
.L_2:
        /*0010*/ 	.word	index@(_Z6matmulPfS_S_i)
        /*0014*/ 	.word	0x00000000


	//----- nvinfo : EIATTR_MIN_STACK_SIZE
	.align		4
.L_3:
        /*0018*/ 	.byte	0x04, 0x12
        /*001a*/ 	.short	(.L_5 - .L_4)
	.align		4
.L_4:
        /*001c*/ 	.word	index@(_Z6matmulPfS_S_i)
        /*0020*/ 	.word	0x00000000
.L_5:


//--------------------- .nv.compat                --------------------------
	.section	.nv.compat,"",@"SHT_CUDA_COMPAT_INFO"
	.align	4
        /*0000*/ 	.byte	0x02, 0x09, 0x00, 0x00, 0x02, 0x02, 0x01, 0x00, 0x02, 0x05, 0x05, 0x00, 0x03, 0x07, 0x01, 0x01
        /*0010*/ 	.byte	0x02, 0x03, 0x00, 0x00, 0x02, 0x06, 0x01, 0x00, 0x04, 0x0b, 0x08, 0x00, 0x09, 0x00, 0x00, 0x00
        /*0020*/ 	.byte	0x00, 0x00, 0x00, 0x00


//--------------------- .nv.info._Z6matmulPfS_S_i --------------------------
	.section	.nv.info._Z6matmulPfS_S_i,"",@"SHT_CUDA_INFO"
	.sectionflags	@""
	.align	4


	//----- nvinfo : EIATTR_CUDA_API_VERSION
	.align		4
        /*0000*/ 	.byte	0x04, 0x37
        /*0002*/ 	.short	(.L_7 - .L_6)
.L_6:
        /*0004*/ 	.word	0x00000082


	//----- nvinfo : EIATTR_KPARAM_INFO
	.align		4
.L_7:
        /*0008*/ 	.byte	0x04, 0x17
        /*000a*/ 	.short	(.L_9 - .L_8)
.L_8:
        /*000c*/ 	.word	0x00000000
        /*0010*/ 	.short	0x0003
        /*0012*/ 	.short	0x0018
        /*0014*/ 	.byte	0x00, 0xf0, 0x11, 0x00


	//----- nvinfo : EIATTR_KPARAM_INFO
	.align		4
.L_9:
        /*0018*/ 	.byte	0x04, 0x17
        /*001a*/ 	.short	(.L_11 - .L_10)
.L_10:
        /*001c*/ 	.word	0x00000000
        /*0020*/ 	.short	0x0002
        /*0022*/ 	.short	0x0010
        /*0024*/ 	.byte	0x00, 0xf5, 0x21, 0x00


	//----- nvinfo : EIATTR_KPARAM_INFO
	.align		4
.L_11:
        /*0028*/ 	.byte	0x04, 0x17
        /*002a*/ 	.short	(.L_13 - .L_12)
.L_12:
        /*002c*/ 	.word	0x00000000
        /*0030*/ 	.short	0x0001
        /*0032*/ 	.short	0x0008
        /*0034*/ 	.byte	0x00, 0xf5, 0x21, 0x00


	//----- nvinfo : EIATTR_KPARAM_INFO
	.align		4
.L_13:
        /*0038*/ 	.byte	0x04, 0x17
        /*003a*/ 	.short	(.L_15 - .L_14)
.L_14:
        /*003c*/ 	.word	0x00000000
        /*0040*/ 	.short	0x0000
        /*0042*/ 	.short	0x0000
        /*0044*/ 	.byte	0x00, 0xf5, 0x21, 0x00


	//----- nvinfo : EIATTR_SPARSE_MMA_MASK
	.align		4
.L_15:
        /*0048*/ 	.byte	0x03, 0x50
        /*004a*/ 	.short	0x0000


	//----- nvinfo : EIATTR_MAXREG_COUNT
	.align		4
        /*004c*/ 	.byte	0x03, 0x1b
        /*004e*/ 	.short	0x00ff


	//----- nvinfo : EIATTR_MERCURY_ISA_VERSION
	.align		4
        /*0050*/ 	.byte	0x03, 0x5f
        /*0052*/ 	.short	0x0101


	//----- nvinfo : EIATTR_VRC_CTA_INIT_COUNT
	.align		4
        /*0054*/ 	.byte	0x02, 0x4a
	.zero		1
	.zero		1


	//----- nvinfo : EIATTR_EXIT_INSTR_OFFSETS
	.align		4
        /*0058*/ 	.byte	0x04, 0x1c
        /*005a*/ 	.short	(.L_17 - .L_16)


	//   ....[0]....
.L_16:
        /*005c*/ 	.word	0x000001e0


	//   ....[1]....
        /*0060*/ 	.word	0x000005e0


	//   ....[2]....
        /*0064*/ 	.word	0x00000820


	//   ....[3]....
        /*0068*/ 	.word	0x000009c0


	//   ....[4]....
        /*006c*/ 	.word	0x00000a70


	//----- nvinfo : EIATTR_CBANK_PARAM_SIZE
	.align		4
.L_17:
        /*0070*/ 	.byte	0x03, 0x19
        /*0072*/ 	.short	0x001c


	//----- nvinfo : EIATTR_PARAM_CBANK
	.align		4
        /*0074*/ 	.byte	0x04, 0x0a
        /*0076*/ 	.short	(.L_19 - .L_18)
	.align		4
.L_18:
        /*0078*/ 	.word	index@(.nv.constant0._Z6matmulPfS_S_i)
        /*007c*/ 	.short	0x0380
        /*007e*/ 	.short	0x001c


	//----- nvinfo : EIATTR_SW_WAR
	.align		4
.L_19:
        /*0080*/ 	.byte	0x04, 0x36
        /*0082*/ 	.short	(.L_21 - .L_20)
.L_20:
        /*0084*/ 	.word	0x00000008
.L_21:


//--------------------- .nv.callgraph             --------------------------
	.section	.nv.callgraph,"",@"SHT_CUDA_CALLGRAPH"
	.align	4
	.sectionentsize	8
	.align		4
        /*0000*/ 	.word	0x00000000
	.align		4
        /*0004*/ 	.word	0xffffffff
	.align		4
        /*0008*/ 	.word	0x00000000
	.align		4
        /*000c*/ 	.word	0xfffffffe
	.align		4
        /*0010*/ 	.word	0x00000000
	.align		4
        /*0014*/ 	.word	0xfffffffd
	.align		4
        /*0018*/ 	.word	0x00000000
	.align		4
        /*001c*/ 	.word	0xfffffffc


//--------------------- .text._Z6matmulPfS_S_i    --------------------------
	.section	.text._Z6matmulPfS_S_i,"ax",@progbits
	.align	128
        .global         _Z6matmulPfS_S_i
        .type           _Z6matmulPfS_S_i,@function
        .size           _Z6matmulPfS_S_i,(.L_x_5 - _Z6matmulPfS_S_i)
        .other          _Z6matmulPfS_S_i,@"STO_CUDA_ENTRY STV_DEFAULT"
_Z6matmulPfS_S_i:
.text._Z6matmulPfS_S_i:
[----:B------:R-:W-:Y:S08]  /*0000*/  LDC R1, c[0x0][0x37c] ;  /* 0x0000df00ff017b82 */ /* 0x000ff00000000800 */
[----:B------:R-:W0:Y:S01]  /*0010*/  LDC R0, c[0x0][0x398] ;  /* 0x0000e600ff007b82 */ /* 0x000e220000000800 */
[----:B------:R-:W1:Y:S07]  /*0020*/  LDCU UR5, c[0x0][0x360] ;  /* 0x00006c00ff0577ac */ /* 0x000e6e0008000800 */
[----:B------:R-:W2:Y:S01]  /*0030*/  S2UR UR4, SR_CTAID.X ;  /* 0x00000000000479c3 */ /* 0x000ea20000002500 */
[----:B0-----:R-:W-:-:S04]  /*0040*/  SHF.R.S32.HI R3, RZ, 0x1f, R0 ;  /* 0x0000001fff037819 */ /* 0x001fc80000011400 */
[----:B------:R-:W-:-:S04]  /*0050*/  LEA.HI R3, R3, R0, RZ, 0x9 ;  /* 0x0000000003037211 */ /* 0x000fc800078f48ff */
[----:B------:R-:W-:-:S04]  /*0060*/  SHF.R.S32.HI R4, RZ, 0x9, R3 ;  /* 0x00000009ff047819 */ /* 0x000fc80000011403 */
[----:B------:R-:W0:Y:S01]  /*0070*/  I2F.U32.RP R5, R4 ;  /* 0x0000000400057306 */ /* 0x000e220000209000 */
[----:B------:R-:W-:Y:S02]  /*0080*/  IADD3 R7, PT, PT, RZ, -R4, RZ ;  /* 0x80000004ff077210 */ /* 0x000fe40007ffe0ff */
[----:B------:R-:W-:-:S05]  /*0090*/  ISETP.NE.U32.AND P2, PT, R4, RZ, PT ;  /* 0x000000ff0400720c */ /* 0x000fca0003f45070 */
[----:B0-----:R-:W0:Y:S02]  /*00a0*/  MUFU.RCP R5, R5 ;  /* 0x0000000500057308 */ /* 0x001e240000001000 */
[----:B0-----:R-:W-:-:S06]  /*00b0*/  IADD3 R2, PT, PT, R5, 0xffffffe, RZ ;  /* 0x0ffffffe05027810 */ /* 0x001fcc0007ffe0ff */
[----:B------:R0:W3:Y:S02]  /*00c0*/  F2I.FTZ.U32.TRUNC.NTZ R3, R2 ;  /* 0x0000000200037305 */ /* 0x0000e4000021f000 */
[----:B0-----:R-:W-:Y:S02]  /*00d0*/  HFMA2 R2, -RZ, RZ, 0, 0 ;  /* 0x00000000ff027431 */ /* 0x001fe400000001ff */
[----:B---3--:R-:W-:-:S04]  /*00e0*/  IMAD R7, R7, R3, RZ ;  /* 0x0000000307077224 */ /* 0x008fc800078e02ff */
[----:B------:R-:W-:Y:S02]  /*00f0*/  IMAD.HI.U32 R3, R3, R7, R2 ;  /* 0x0000000703037227 */ /* 0x000fe400078e0002 */
[----:B------:R-:W1:Y:S04]  /*0100*/  S2R R2, SR_TID.X ;  /* 0x0000000000027919 */ /* 0x000e680000002100 */
[----:B--2---:R-:W-:-:S05]  /*0110*/  IMAD.HI.U32 R7, R3, UR4, RZ ;  /* 0x0000000403077c27 */ /* 0x004fca000f8e00ff */
[----:B------:R-:W-:-:S05]  /*0120*/  IADD3 R3, PT, PT, -R7, RZ, RZ ;  /* 0x000000ff07037210 */ /* 0x000fca0007ffe1ff */
[----:B------:R-:W-:-:S05]  /*0130*/  IMAD R3, R4, R3, UR4 ;  /* 0x0000000404037e24 */ /* 0x000fca000f8e0203 */
[----:B------:R-:W-:-:S13]  /*0140*/  ISETP.GE.U32.AND P0, PT, R3, R4, PT ;  /* 0x000000040300720c */ /* 0x000fda0003f06070 */
[----:B------:R-:W-:Y:S02]  /*0150*/  @P0 IADD3 R3, PT, PT, -R4, R3, RZ ;  /* 0x0000000304030210 */ /* 0x000fe40007ffe1ff */
[----:B------:R-:W-:Y:S02]  /*0160*/  @P0 IADD3 R7, PT, PT, R7, 0x1, RZ ;  /* 0x0000000107070810 */ /* 0x000fe40007ffe0ff */
[----:B------:R-:W-:Y:S02]  /*0170*/  ISETP.GE.U32.AND P1, PT, R3, R4, PT ;  /* 0x000000040300720c */ /* 0x000fe40003f26070 */
[----:B------:R-:W-:-:S11]  /*0180*/  ISETP.GE.AND P0, PT, R0, 0x1, PT ;  /* 0x000000010000780c */ /* 0x000fd60003f06270 */
[----:B------:R-:W-:Y:S02]  /*0190*/  @P1 IADD3 R7, PT, PT, R7, 0x1, RZ ;  /* 0x0000000107071810 */ /* 0x000fe40007ffe0ff */
[----:B------:R-:W-:-:S04]  /*01a0*/  @!P2 LOP3.LUT R7, RZ, R4, RZ, 0x33, !PT ;  /* 0x00000004ff07a212 */ /* 0x000fc800078e33ff */
[----:B------:R-:W-:-:S05]  /*01b0*/  IADD3 R5, PT, PT, -R7, RZ, RZ ;  /* 0x000000ff07057210 */ /* 0x000fca0007ffe1ff */
[----:B------:R-:W-:-:S04]  /*01c0*/  IMAD R5, R4, R5, UR4 ;  /* 0x0000000404057e24 */ /* 0x000fc8000f8e0205 */
[----:B-1----:R-:W-:Y:S01]  /*01d0*/  IMAD R5, R5, UR5, R2 ;  /* 0x0000000505057c24 */ /* 0x002fe2000f8e0202 */
[----:B------:R-:W-:Y:S06]  /*01e0*/  @!P0 EXIT ;  /* 0x000000000000894d */ /* 0x000fec0003800000 */
[----:B------:R-:W0:Y:S01]  /*01f0*/  LDC.64 R2, c[0x0][0x390] ;  /* 0x0000e400ff027b82 */ /* 0x000e220000000a00 */
[----:B------:R-:W1:Y:S01]  /*0200*/  LDCU.64 UR6, c[0x0][0x358] ;  /* 0x00006b00ff0677ac */ /* 0x000e620008000a00 */
[----:B------:R-:W-:Y:S01]  /*0210*/  IMAD R4, R7, R0, RZ ;  /* 0x0000000007047224 */ /* 0x000fe200078e02ff */
[C---:B------:R-:W-:Y:S02]  /*0220*/  ISETP.GE.U32.AND P0, PT, R0.reuse, 0x8, PT ;  /* 0x000000080000780c */ /* 0x040fe40003f06070 */
[----:B------:R-:W-:Y:S02]  /*0230*/  LOP3.LUT R18, R0, 0x7, RZ, 0xc0, !PT ;  /* 0x0000000700127812 */ /* 0x000fe400078ec0ff */
[----:B------:R-:W-:Y:S02]  /*0240*/  IADD3 R7, PT, PT, R5, R4, RZ ;  /* 0x0000000405077210 */ /* 0x000fe40007ffe0ff */
[----:B------:R-:W-:-:S03]  /*0250*/  ISETP.NE.AND P1, PT, R18, RZ, PT ;  /* 0x000000ff1200720c */ /* 0x000fc60003f25270 */
[----:B0-----:R-:W-:Y:S01]  /*0260*/  IMAD.WIDE R2, R7, 0x4, R2 ;  /* 0x0000000407027825 */ /* 0x001fe200078e0202 */
[----:B------:R-:W-:-:S04]  /*0270*/  MOV R7, RZ ;  /* 0x000000ff00077202 */ /* 0x000fc80000000f00 */
[----:B-1----:R0:W5:Y:S01]  /*0280*/  LDG.E R11, desc[UR6][R2.64] ;  /* 0x00000006020b7981 */ /* 0x002162000c1e1900 */
[----:B------:R-:W-:Y:S05]  /*0290*/  @!P0 BRA `(.L_x_0) ;  /* 0x0000000000d08947 */ /* 0x000fea0003800000 */
[----:B------:R-:W-:Y:S01]  /*02a0*/  LOP3.LUT R7, R0, 0x7ffffff8, RZ, 0xc0, !PT ;  /* 0x7ffffff800077812 */ /* 0x000fe200078ec0ff */
[----:B------:R-:W-:-:S03]  /*02b0*/  UMOV UR4, URZ ;  /* 0x000000ff00047c82 */ /* 0x000fc60008000000 */
[----:B------:R-:W-:-:S07]  /*02c0*/  IADD3 R6, PT, PT, -R7, RZ, RZ ;  /* 0x000000ff07067210 */ /* 0x000fce0007ffe1ff */
.L_x_1:
[----:B------:R-:W1:Y:S01]  /*02d0*/  LDC.64 R8, c[0x0][0x380] ;  /* 0x0000e000ff087b82 */ /* 0x000e620000000a00 */
[----:B------:R-:W-:Y:S01]  /*02e0*/  IADD3 R15, PT, PT, R4, UR4, RZ ;  /* 0x00000004040f7c10 */ /* 0x000fe2000fffe0ff */
[----:B------:R-:W-:-:S06]  /*02f0*/  IMAD R17, R0, UR4, R5 ;  /* 0x0000000400117c24 */ /* 0x000fcc000f8e0205 */
[----:B--2---:R-:W2:Y:S01]  /*0300*/  LDC.64 R12, c[0x0][0x388] ;  /* 0x0000e200ff0c7b82 */ /* 0x004ea20000000a00 */
[----:B-1----:R-:W-:-:S05]  /*0310*/  IMAD.WIDE.U32 R8, R15, 0x4, R8 ;  /* 0x000000040f087825 */ /* 0x002fca00078e0008 */
[----:B------:R-:W3:Y:S01]  /*0320*/  LDG.E R10, desc[UR6][R8.64] ;  /* 0x00000006080a7981 */ /* 0x000ee2000c1e1900 */
[----:B--2---:R-:W-:-:S05]  /*0330*/  IMAD.WIDE R12, R17, 0x4, R12 ;  /* 0x00000004110c7825 */ /* 0x004fca00078e020c */
[----:B------:R-:W3:Y:S02]  /*0340*/  LDG.E R14, desc[UR6][R12.64] ;  /* 0x000000060c0e7981 */ /* 0x000ee4000c1e1900 */
[----:B---3-5:R-:W-:Y:S01]  /*0350*/  FFMA R17, R10, R14, R11 ;  /* 0x0000000e0a117223 */ /* 0x028fe2000000000b */
[----:B------:R-:W-:-:S04]  /*0360*/  IMAD.WIDE.U32 R10, R0, 0x4, R12 ;  /* 0x00000004000a7825 */ /* 0x000fc800078e000c */
[----:B------:R1:W-:Y:S04]  /*0370*/  STG.E desc[UR6][R2.64], R17 ;  /* 0x0000001102007986 */ /* 0x0003e8000c101906 */
[----:B------:R-:W2:Y:S04]  /*0380*/  LDG.E R14, desc[UR6][R8.64+0x4] ;  /* 0x00000406080e7981 */ /* 0x000ea8000c1e1900 */
[----:B------:R-:W2:Y:S02]  /*0390*/  LDG.E R15, desc[UR6][R10.64] ;  /* 0x000000060a0f7981 */ /* 0x000ea4000c1e1900 */
[----:B--2---:R-:W-:Y:S01]  /*03a0*/  FFMA R19, R14, R15, R17 ;  /* 0x0000000f0e137223 */ /* 0x004fe20000000011 */
[----:B------:R-:W-:-:S04]  /*03b0*/  IMAD.WIDE.U32 R14, R0, 0x4, R10 ;  /* 0x00000004000e7825 */ /* 0x000fc800078e000a */
[----:B------:R2:W-:Y:S04]  /*03c0*/  STG.E desc[UR6][R2.64], R19 ;  /* 0x0000001302007986 */ /* 0x0005e8000c101906 */
[----:B------:R-:W3:Y:S04]  /*03d0*/  LDG.E R16, desc[UR6][R8.64+0x8] ;  /* 0x0000080608107981 */ /* 0x000ee8000c1e1900 */
[----:B------:R-:W3:Y:S01]  /*03e0*/  LDG.E R20, desc[UR6][R14.64] ;  /* 0x000000060e147981 */ /* 0x000ee2000c1e1900 */
[----:B------:R-:W-:-:S04]  /*03f0*/  IMAD.WIDE.U32 R12, R0, 0x4, R14 ;  /* 0x00000004000c7825 */ /* 0x000fc800078e000e */
[----:B---3--:R-:W-:-:S05]  /*0400*/  FFMA R21, R16, R20, R19 ;  /* 0x0000001410157223 */ /* 0x008fca0000000013 */
[----:B------:R3:W-:Y:S04]  /*0410*/  STG.E desc[UR6][R2.64], R21 ;  /* 0x0000001502007986 */ /* 0x0007e8000c101906 */
[----:B------:R-:W4:Y:S04]  /*0420*/  LDG.E R16, desc[UR6][R8.64+0xc] ;  /* 0x00000c0608107981 */ /* 0x000f28000c1e1900 */
[----:B-1----:R-:W4:Y:S01]  /*0430*/  LDG.E R17, desc[UR6][R12.64] ;  /* 0x000000060c117981 */ /* 0x002f22000c1e1900 */
[----:B------:R-:W-:-:S04]  /*0440*/  IMAD.WIDE.U32 R10, R0, 0x4, R12 ;  /* 0x00000004000a7825 */ /* 0x000fc800078e000c */
[----:B----4-:R-:W-:-:S05]  /*0450*/  FFMA R17, R16, R17, R21 ;  /* 0x0000001110117223 */ /* 0x010fca0000000015 */
[----:B------:R1:W-:Y:S04]  /*0460*/  STG.E desc[UR6][R2.64], R17 ;  /* 0x0000001102007986 */ /* 0x0003e8000c101906 */
[----:B------:R-:W4:Y:S04]  /*0470*/  LDG.E R16, desc[UR6][R8.64+0x10] ;  /* 0x0000100608107981 */ /* 0x000f28000c1e1900 */
[----:B--2---:R-:W4:Y:S01]  /*0480*/  LDG.E R19, desc[UR6][R10.64] ;  /* 0x000000060a137981 */ /* 0x004f22000c1e1900 */
[----:B------:R-:W-:-:S04]  /*0490*/  IMAD.WIDE.U32 R14, R0, 0x4, R10 ;  /* 0x00000004000e7825 */ /* 0x000fc800078e000a */
[----:B----4-:R-:W-:-:S05]  /*04a0*/  FFMA R19, R16, R19, R17 ;  /* 0x0000001310137223 */ /* 0x010fca0000000011 */
[----:B------:R2:W-:Y:S04]  /*04b0*/  STG.E desc[UR6][R2.64], R19 ;  /* 0x0000001302007986 */ /* 0x0005e8000c101906 */
[----:B------:R-:W3:Y:S04]  /*04c0*/  LDG.E R16, desc[UR6][R8.64+0x14] ;  /* 0x0000140608107981 */ /* 0x000ee8000c1e1900 */
[----:B------:R-:W3:Y:S01]  /*04d0*/  LDG.E R20, desc[UR6][R14.64] ;  /* 0x000000060e147981 */ /* 0x000ee2000c1e1900 */
[----:B------:R-:W-:-:S04]  /*04e0*/  IMAD.WIDE.U32 R12, R0, 0x4, R14 ;  /* 0x00000004000c7825 */ /* 0x000fc800078e000e */
[----:B---3--:R-:W-:-:S05]  /*04f0*/  FFMA R21, R16, R20, R19 ;  /* 0x0000001410157223 */ /* 0x008fca0000000013 */
[----:B------:R2:W-:Y:S04]  /*0500*/  STG.E desc[UR6][R2.64], R21 ;  /* 0x0000001502007986 */ /* 0x0005e8000c101906 */
[----:B------:R-:W3:Y:S04]  /*0510*/  LDG.E R16, desc[UR6][R8.64+0x18] ;  /* 0x0000180608107981 */ /* 0x000ee8000c1e1900 */
[----:B-1----:R-:W3:Y:S01]  /*0520*/  LDG.E R17, desc[UR6][R12.64] ;  /* 0x000000060c117981 */ /* 0x002ee2000c1e1900 */
[----:B------:R-:W-:Y:S01]  /*0530*/  IADD3 R6, PT, PT, R6, 0x8, RZ ;  /* 0x0000000806067810 */ /* 0x000fe20007ffe0ff */
[----:B---3--:R-:W-:Y:S01]  /*0540*/  FFMA R23, R16, R17, R21 ;  /* 0x0000001110177223 */ /* 0x008fe20000000015 */
[----:B------:R-:W-:-:S04]  /*0550*/  IMAD.WIDE.U32 R16, R0, 0x4, R12 ;  /* 0x0000000400107825 */ /* 0x000fc800078e000c */
[----:B------:R2:W-:Y:S04]  /*0560*/  STG.E desc[UR6][R2.64], R23 ;  /* 0x0000001702007986 */ /* 0x0005e8000c101906 */
[----:B------:R-:W3:Y:S04]  /*0570*/  LDG.E R10, desc[UR6][R8.64+0x1c] ;  /* 0x00001c06080a7981 */ /* 0x000ee8000c1e1900 */
[----:B------:R-:W3:Y:S01]  /*0580*/  LDG.E R16, desc[UR6][R16.64] ;  /* 0x0000000610107981 */ /* 0x000ee2000c1e1900 */
[----:B------:R-:W-:Y:S01]  /*0590*/  ISETP.NE.AND P0, PT, R6, RZ, PT ;  /* 0x000000ff0600720c */ /* 0x000fe20003f05270 */
[----:B------:R-:W-:Y:S01]  /*05a0*/  UIADD3 UR4, UPT, UPT, UR4, 0x8, URZ ;  /* 0x0000000804047890 */ /* 0x000fe2000fffe0ff */
[----:B---3--:R-:W-:-:S05]  /*05b0*/  FFMA R11, R10, R16, R23 ;  /* 0x000000100a0b7223 */ /* 0x008fca0000000017 */
[----:B------:R2:W-:Y:S06]  /*05c0*/  STG.E desc[UR6][R2.64], R11 ;  /* 0x0000000b02007986 */ /* 0x0005ec000c101906 */
[----:B------:R-:W-:Y:S05]  /*05d0*/  @P0 BRA `(.L_x_1) ;  /* 0xfffffffc003c0947 */ /* 0x000fea000383ffff */
.L_x_0:
[----:B------:R-:W-:Y:S05]  /*05e0*/  @!P1 EXIT ;  /* 0x000000000000994d */ /* 0x000fea0003800000 */
[----:B------:R-:W-:Y:S02]  /*05f0*/  ISETP.GE.U32.AND P1, PT, R18, 0x4, PT ;  /* 0x000000041200780c */ /* 0x000fe40003f26070 */
[----:B------:R-:W-:-:S04]  /*0600*/  LOP3.LUT R16, R0, 0x3, RZ, 0xc0, !PT ;  /* 0x0000000300107812 */ /* 0x000fc800078ec0ff */
[----:B------:R-:W-:-:S07]  /*0610*/  ISETP.NE.AND P0, PT, R16, RZ, PT ;  /* 0x000000ff1000720c */ /* 0x000fce0003f05270 */
[----:B------:R-:W-:Y:S06]  /*0620*/  @!P1 BRA `(.L_x_2) ;  /* 0x00000000007c9947 */ /* 0x000fec0003800000 */
[----:B------:R-:W1:Y:S01]  /*0630*/  LDC.64 R14, c[0x0][0x380] ;  /* 0x0000e000ff0e7b82 */ /* 0x000e620000000a00 */
[----:B------:R-:W-:Y:S01]  /*0640*/  IADD3 R9, PT, PT, R4, R7, RZ ;  /* 0x0000000704097210 */ /* 0x000fe20007ffe0ff */
[----:B------:R-:W-:-:S06]  /*0650*/  IMAD R17, R7, R0, R5 ;  /* 0x0000000007117224 */ /* 0x000fcc00078e0205 */
[----:B------:R-:W3:Y:S08]  /*0660*/  LDC.64 R12, c[0x0][0x388] ;  /* 0x0000e200ff0c7b82 */ /* 0x000ef00000000a00 */
[----:B--2---:R-:W2:Y:S01]  /*0670*/  LDC.64 R18, c[0x0][0x380] ;  /* 0x0000e000ff127b82 */ /* 0x004ea20000000a00 */
[----:B-1----:R-:W-:-:S06]  /*0680*/  IMAD.WIDE.U32 R14, R9, 0x4, R14 ;  /* 0x00000004090e7825 */ /* 0x002fcc00078e000e */
[----:B------:R-:W4:Y:S01]  /*0690*/  LDG.E R14, desc[UR6][R14.64] ;  /* 0x000000060e0e7981 */ /* 0x000f22000c1e1900 */
[----:B---3--:R-:W-:-:S05]  /*06a0*/  IMAD.WIDE R12, R17, 0x4, R12 ;  /* 0x00000004110c7825 */ /* 0x008fca00078e020c */
[----:B------:R-:W4:Y:S01]  /*06b0*/  LDG.E R6, desc[UR6][R12.64] ;  /* 0x000000060c067981 */ /* 0x000f22000c1e1900 */
[----:B------:R-:W-:-:S04]  /*06c0*/  IADD3 R9, P1, PT, R4, R7, RZ ;  /* 0x0000000704097210 */ /* 0x000fc80007f3e0ff */
[----:B------:R-:W-:Y:S02]  /*06d0*/  IADD3.X R10, PT, PT, RZ, RZ, RZ, P1, !PT ;  /* 0x000000ffff0a7210 */ /* 0x000fe40000ffe4ff */
[----:B--2---:R-:W-:-:S04]  /*06e0*/  LEA R8, P1, R9, R18, 0x2 ;  /* 0x0000001209087211 */ /* 0x004fc800078210ff */
[----:B------:R-:W-:Y:S01]  /*06f0*/  LEA.HI.X R9, R9, R19, R10, 0x2, P1 ;  /* 0x0000001309097211 */ /* 0x000fe200008f140a */
[----:B----45:R-:W-:Y:S01]  /*0700*/  FFMA R17, R14, R6, R11 ;  /* 0x000000060e117223 */ /* 0x030fe2000000000b */
[----:B------:R-:W-:-:S04]  /*0710*/  IMAD.WIDE.U32 R10, R0, 0x4, R12 ;  /* 0x00000004000a7825 */ /* 0x000fc800078e000c */
[----:B------:R1:W-:Y:S04]  /*0720*/  STG.E desc[UR6][R2.64], R17 ;  /* 0x0000001102007986 */ /* 0x0003e8000c101906 */
[----:B------:R-:W2:Y:S04]  /*0730*/  LDG.E R18, desc[UR6][R10.64] ;  /* 0x000000060a127981 */ /* 0x000ea8000c1e1900 */
[----:B------:R-:W2:Y:S01]  /*0740*/  LDG.E R6, desc[UR6][R8.64+0x4] ;  /* 0x0000040608067981 */ /* 0x000ea2000c1e1900 */
[----:B------:R-:W-:-:S04]  /*0750*/  IMAD.WIDE.U32 R12, R0, 0x4, R10 ;  /* 0x00000004000c7825 */ /* 0x000fc800078e000a */
[----:B--2---:R-:W-:-:S05]  /*0760*/  FFMA R19, R6, R18, R17 ;  /* 0x0000001206137223 */ /* 0x004fca0000000011 */
[----:B------:R1:W-:Y:S04]  /*0770*/  STG.E desc[UR6][R2.64], R19 ;  /* 0x0000001302007986 */ /* 0x0003e8000c101906 */
[----:B------:R-:W2:Y:S04]  /*0780*/  LDG.E R6, desc[UR6][R8.64+0x8] ;  /* 0x0000080608067981 */ /* 0x000ea8000c1e1900 */
[----:B------:R-:W2:Y:S02]  /*0790*/  LDG.E R14, desc[UR6][R12.64] ;  /* 0x000000060c0e7981 */ /* 0x000ea4000c1e1900 */
[----:B--2---:R-:W-:Y:S01]  /*07a0*/  FFMA R21, R6, R14, R19 ;  /* 0x0000000e06157223 */ /* 0x004fe20000000013 */
[----:B------:R-:W-:-:S04]  /*07b0*/  IMAD.WIDE.U32 R14, R0, 0x4, R12 ;  /* 0x00000004000e7825 */ /* 0x000fc800078e000c */
[----:B------:R1:W-:Y:S04]  /*07c0*/  STG.E desc[UR6][R2.64], R21 ;  /* 0x0000001502007986 */ /* 0x0003e8000c101906 */
[----:B------:R-:W2:Y:S04]  /*07d0*/  LDG.E R6, desc[UR6][R8.64+0xc] ;  /* 0x00000c0608067981 */ /* 0x000ea8000c1e1900 */
[----:B------:R-:W2:Y:S01]  /*07e0*/  LDG.E R14, desc[UR6][R14.64] ;  /* 0x000000060e0e7981 */ /* 0x000ea2000c1e1900 */
[----:B------:R-:W-:Y:S01]  /*07f0*/  IADD3 R7, PT, PT, R7, 0x4, RZ ;  /* 0x0000000407077810 */ /* 0x000fe20007ffe0ff */
[----:B--2---:R-:W-:-:S05]  /*0800*/  FFMA R11, R6, R14, R21 ;  /* 0x0000000e060b7223 */ /* 0x004fca0000000015 */
[----:B------:R1:W-:Y:S02]  /*0810*/  STG.E desc[UR6][R2.64], R11 ;  /* 0x0000000b02007986 */ /* 0x0003e4000c101906 */
.L_x_2:
[----:B------:R-:W-:Y:S05]  /*0820*/  @!P0 EXIT ;  /* 0x000000000000894d */ /* 0x000fea0003800000 */
[----:B------:R-:W-:Y:S02]  /*0830*/  ISETP.NE.AND P1, PT, R16, 0x1, PT ;  /* 0x000000011000780c */ /* 0x000fe40003f25270 */
[----:B------:R-:W-:-:S04]  /*0840*/  LOP3.LUT R6, R0, 0x1, RZ, 0xc0, !PT ;  /* 0x0000000100067812 */ /* 0x000fc800078ec0ff */
[----:B------:R-:W-:-:S07]  /*0850*/  ISETP.NE.U32.AND P0, PT, R6, 0x1, PT ;  /* 0x000000010600780c */ /* 0x000fce0003f05070 */
[----:B------:R-:W-:Y:S06]  /*0860*/  @!P1 BRA `(.L_x_3) ;  /* 0x0000000000549947 */ /* 0x000fec0003800000 */
[----:B------:R-:W3:Y:S01]  /*0870*/  LDC.64 R8, c[0x0][0x380] ;  /* 0x0000e000ff087b82 */ /* 0x000ee20000000a00 */
[----:B------:R-:W-:Y:S01]  /*0880*/  IADD3 R15, PT, PT, R4, R7, RZ ;  /* 0x00000007040f7210 */ /* 0x000fe20007ffe0ff */
[----:B-1----:R-:W-:-:S06]  /*0890*/  IMAD R17, R7, R0, R5 ;  /* 0x0000000007117224 */ /* 0x002fcc00078e0205 */
[----:B------:R-:W1:Y:S01]  /*08a0*/  LDC.64 R12, c[0x0][0x388] ;  /* 0x0000e200ff0c7b82 */ /* 0x000e620000000a00 */
[----:B---3--:R-:W-:-:S06]  /*08b0*/  IMAD.WIDE.U32 R14, R15, 0x4, R8 ;  /* 0x000000040f0e7825 */ /* 0x008fcc00078e0008 */
[----:B------:R-:W2:Y:S01]  /*08c0*/  LDG.E R14, desc[UR6][R14.64] ;  /* 0x000000060e0e7981 */ /* 0x000ea2000c1e1900 */
[----:B-1----:R-:W-:Y:S02]  /*08d0*/  IMAD.WIDE R12, R17, 0x4, R12 ;  /* 0x00000004110c7825 */ /* 0x002fe400078e020c */
[----:B------:R-:W1:Y:S03]  /*08e0*/  LDC.64 R16, c[0x0][0x380] ;  /* 0x0000e000ff107b82 */ /* 0x000e660000000a00 */
[----:B------:R-:W2:Y:S01]  /*08f0*/  LDG.E R6, desc[UR6][R12.64] ;  /* 0x000000060c067981 */ /* 0x000ea2000c1e1900 */
[----:B------:R-:W-:-:S04]  /*0900*/  IADD3 R9, P1, PT, R4, R7, RZ ;  /* 0x0000000704097210 */ /* 0x000fc80007f3e0ff */
[----:B------:R-:W-:Y:S02]  /*0910*/  IADD3.X R10, PT, PT, RZ, RZ, RZ, P1, !PT ;  /* 0x000000ffff0a7210 */ /* 0x000fe40000ffe4ff */
[----:B-1----:R-:W-:-:S04]  /*0920*/  LEA R8, P1, R9, R16, 0x2 ;  /* 0x0000001009087211 */ /* 0x002fc800078210ff */
[----:B------:R-:W-:Y:S01]  /*0930*/  LEA.HI.X R9, R9, R17, R10, 0x2, P1 ;  /* 0x0000001109097211 */ /* 0x000fe200008f140a */
[----:B------:R-:W-:-:S04]  /*0940*/  IMAD.WIDE.U32 R16, R0, 0x4, R12 ;  /* 0x0000000400107825 */ /* 0x000fc800078e000c */
[----:B--2--5:R-:W-:-:S05]  /*0950*/  FFMA R19, R14, R6, R11 ;  /* 0x000000060e137223 */ /* 0x024fca000000000b */
[----:B------:R3:W-:Y:S04]  /*0960*/  STG.E desc[UR6][R2.64], R19 ;  /* 0x0000001302007986 */ /* 0x0007e8000c101906 */
[----:B------:R-:W2:Y:S04]  /*0970*/  LDG.E R8, desc[UR6][R8.64+0x4] ;  /* 0x0000040608087981 */ /* 0x000ea8000c1e1900 */
[----:B------:R-:W2:Y:S01]  /*0980*/  LDG.E R16, desc[UR6][R16.64] ;  /* 0x0000000610107981 */ /* 0x000ea2000c1e1900 */
[----:B------:R-:W-:Y:S01]  /*0990*/  IADD3 R7, PT, PT, R7, 0x2, RZ ;  /* 0x0000000207077810 */ /* 0x000fe20007ffe0ff */
[----:B--2---:R-:W-:-:S05]  /*09a0*/  FFMA R11, R8, R16, R19 ;  /* 0x00000010080b7223 */ /* 0x004fca0000000013 */
[----:B------:R3:W-:Y:S02]  /*09b0*/  STG.E desc[UR6][R2.64], R11 ;  /* 0x0000000b02007986 */ /* 0x0007e4000c101906 */
.L_x_3:
[----:B------:R-:W-:Y:S05]  /*09c0*/  @P0 EXIT ;  /* 0x000000000000094d */ /* 0x000fea0003800000 */
[----:B------:R-:W4:Y:S01]  /*09d0*/  LDC.64 R8, c[0x0][0x380] ;  /* 0x0000e000ff087b82 */ /* 0x000f220000000a00 */
[----:B------:R-:W-:Y:S01]  /*09e0*/  IADD3 R15, PT, PT, R4, R7, RZ ;  /* 0x00000007040f7210 */ /* 0x000fe20007ffe0ff */
[----:B------:R-:W-:-:S06]  /*09f0*/  IMAD R7, R7, R0, R5 ;  /* 0x0000000007077224 */ /* 0x000fcc00078e0205 */
[----:B------:R-:W0:Y:S01]  /*0a00*/  LDC.64 R12, c[0x0][0x388] ;  /* 0x0000e200ff0c7b82 */ /* 0x000e220000000a00 */
[----:B----4-:R-:W-:-:S06]  /*0a10*/  IMAD.WIDE.U32 R4, R15, 0x4, R8 ;  /* 0x000000040f047825 */ /* 0x010fcc00078e0008 */
[----:B------:R-:W1:Y:S01]  /*0a20*/  LDG.E R4, desc[UR6][R4.64] ;  /* 0x0000000604047981 */ /* 0x000e62000c1e1900 */
[----:B0-----:R-:W-:-:S06]  /*0a30*/  IMAD.WIDE R6, R7, 0x4, R12 ;  /* 0x0000000407067825 */ /* 0x001fcc00078e020c */
[----:B------:R-:W1:Y:S02]  /*0a40*/  LDG.E R6, desc[UR6][R6.64] ;  /* 0x0000000606067981 */ /* 0x000e64000c1e1900 */
[----:B-123-5:R-:W-:-:S05]  /*0a50*/  FFMA R11, R4, R6, R11 ;  /* 0x00000006040b7223 */ /* 0x02efca000000000b */
[----:B------:R-:W-:Y:S01]  /*0a60*/  STG.E desc[UR6][R2.64], R11 ;  /* 0x0000000b02007986 */ /* 0x000fe2000c101906 */
[----:B------:R-:W-:Y:S05]  /*0a70*/  EXIT ;  /* 0x000000000000794d */ /* 0x000fea0003800000 */
.L_x_4:
[----:B------:R-:W-:-:S00]  /*0a80*/  BRA `(.L_x_4) ;  /* 0xfffffffc00fc7947 */ /* 0x000fc0000383ffff */
[----:B------:R-:W-:-:S00]  /*0a90*/  NOP ;  /* 0x0000000000007918 */ /* 0x000fc00000000000 */
        /* <DEDUP_REMOVED lines=14> */
.L_x_5:


//--------------------- .nv.shared.reserved.0     --------------------------
	.section	.nv.shared.reserved.0,"aw",@nobits
	.weak		__nv_reservedSMEM_offset_0_alias
	.size		__nv_reservedSMEM_offset_0_alias, 0, 64
	.other		__nv_reservedSMEM_offset_0_alias,@"STO_CUDA_RESERVED_SHARED STV_DEFAULT"
__nv_reservedSMEM_offset_0_alias:
	.zero		0
	.zero		64


//--------------------- .nv.constant0._Z6matmulPfS_S_i --------------------------
	.section	.nv.constant0._Z6matmulPfS_S_i,"a",@progbits
	.sectionflags	@""
	.align	4
.nv.constant0._Z6matmulPfS_S_i:
	.zero		924


//--------------------- SYMBOLS --------------------------

	.type		.nv.reservedSmem.offset0,@object
	.size		.nv.reservedSmem.offset0,0x4
